//
// Generated by NVIDIA NVVM Compiler
//
// Compiler Build ID: CL-36424714
// Cuda compilation tools, release 13.0, V13.0.88
// Based on NVVM 20.0.0
//

.version 9.0
.target sm_100
.address_size 64

	// .globl	_Z17convolutionKernelPKfPfi
.const .align 4 .b8 filter[12];

.visible .entry _Z17convolutionKernelPKfPfi(
	.param .u64 .ptr .align 1 _Z17convolutionKernelPKfPfi_param_0,
	.param .u64 .ptr .align 1 _Z17convolutionKernelPKfPfi_param_1,
	.param .u32 _Z17convolutionKernelPKfPfi_param_2
)
{
	.reg .pred 	%p<7>;
	.reg .b32 	%r<8>;
	.reg .b32 	%f<17>;
	.reg .b64 	%rd<13>;

	ld.param.u64 	%rd3, [_Z17convolutionKernelPKfPfi_param_0];
	ld.param.u64 	%rd2, [_Z17convolutionKernelPKfPfi_param_1];
	ld.param.u32 	%r3, [_Z17convolutionKernelPKfPfi_param_2];
	cvta.to.global.u64 	%rd1, %rd3;
	mov.u32 	%r4, %tid.x;
	mov.u32 	%r5, %ctaid.x;
	mov.u32 	%r6, %ntid.x;
	mad.lo.s32 	%r1, %r5, %r6, %r4;
	setp.ge.s32 	%p1, %r1, %r3;
	@%p1 bra 	$L__BB0_8;
	setp.lt.s32 	%p2, %r1, 1;
	mov.f32 	%f15, 0f00000000;
	@%p2 bra 	$L__BB0_3;
	add.s32 	%r7, %r1, -1;
	ld.const.f32 	%f8, [filter];
	mul.wide.u32 	%rd4, %r7, 4;
	add.s64 	%rd5, %rd1, %rd4;
	ld.global.f32 	%f9, [%rd5];
	fma.rn.f32 	%f15, %f8, %f9, 0f00000000;
$L__BB0_3:
	setp.lt.s32 	%p3, %r1, 0;
	@%p3 bra 	$L__BB0_5;
	ld.const.f32 	%f10, [filter+4];
	mul.wide.u32 	%rd6, %r1, 4;
	add.s64 	%rd7, %rd1, %rd6;
	ld.global.f32 	%f11, [%rd7];
	fma.rn.f32 	%f15, %f10, %f11, %f15;
$L__BB0_5:
	add.s32 	%r2, %r1, 1;
	setp.lt.s32 	%p4, %r1, -1;
	setp.ge.s32 	%p5, %r2, %r3;
	or.pred  	%p6, %p4, %p5;
	@%p6 bra 	$L__BB0_7;
	ld.const.f32 	%f12, [filter+8];
	mul.wide.u32 	%rd8, %r2, 4;
	add.s64 	%rd9, %rd1, %rd8;
	ld.global.f32 	%f13, [%rd9];
	fma.rn.f32 	%f15, %f12, %f13, %f15;
$L__BB0_7:
	cvta.to.global.u64 	%rd10, %rd2;
	mul.wide.s32 	%rd11, %r1, 4;
	add.s64 	%rd12, %rd10, %rd11;
	st.global.f32 	[%rd12], %f15;
$L__BB0_8:
	ret;

}


// ===== COMPILED SASS (sm_100) =====

	.target	sm_100

	.elftype	@"ET_EXEC"


//--------------------- .note.nv.tkinfo           --------------------------
	.section	.note.nv.tkinfo,"",@"SHT_NOTE"
	.sectionflags	@"SHF_NOTE_NV_TKINFO"
	.tkinfo
        /*0018*/ 	.word	0x00000002
        /*0030*/ 	.string	""
        /*0030*/ 	.string	"ptxas"
        /*0030*/ 	.string	"Cuda compilation tools, release 13.0, V13.0.88"
        /*0030*/ 	.string	"Build cuda_13.0.r13.0/compiler.36424714_0"
        /*0030*/ 	.string	"-arch sm_100 -m 64 "



//--------------------- .note.nv.cuinfo           --------------------------
	.section	.note.nv.cuinfo,"",@"SHT_NOTE"
	.sectionflags	@"SHF_NOTE_NV_CUINFO"
        /*0018*/ 	.short	0x0002
        /*001a*/ 	.short	0x0064
        /*001c*/ 	.short	0x0082
	.zero		2


//--------------------- .nv.info                  --------------------------
	.section	.nv.info,"",@"SHT_CUDA_INFO"
	.align	4


	//----- nvinfo : EIATTR_REGCOUNT
	.align		4
        /*0000*/ 	.byte	0x04, 0x2f
        /*0002*/ 	.short	(.L_2 - .L_1)
	.align		4
.L_1:
        /*0004*/ 	.word	index@(_Z17convolutionKernelPKfPfi)
        /*0008*/ 	.word	0x00000012


	//----- nvinfo : EIATTR_FRAME_SIZE
	.align		4
.L_2:
        /*000c*/ 	.byte	0x04, 0x11
        /*000e*/ 	.short	(.L_4 - .L_3)
	.align		4
.L_3:
        /*0010*/ 	.word	index@(_Z17convolutionKernelPKfPfi)
        /*0014*/ 	.word	0x00000000


	//----- nvinfo : EIATTR_MIN_STACK_SIZE
	.align		4
.L_4:
        /*0018*/ 	.byte	0x04, 0x12
        /*001a*/ 	.short	(.L_6 - .L_5)
	.align		4
.L_5:
        /*001c*/ 	.word	index@(_Z17convolutionKernelPKfPfi)
        /*0020*/ 	.word	0x00000000
.L_6:


//--------------------- .nv.compat                --------------------------
	.section	.nv.compat,"",@"SHT_CUDA_COMPAT_INFO"
	.align	4
        /*0000*/ 	.byte	0x02, 0x09, 0x00, 0x00, 0x02, 0x02, 0x01, 0x00, 0x02, 0x05, 0x05, 0x00, 0x03, 0x07, 0x01, 0x01
        /*0010*/ 	.byte	0x02, 0x03, 0x00, 0x00, 0x02, 0x06, 0x01, 0x00, 0x04, 0x0b, 0x08, 0x00, 0x09, 0x00, 0x00, 0x00
        /*0020*/ 	.byte	0x00, 0x00, 0x00, 0x00


//--------------------- .nv.info._Z17convolutionKernelPKfPfi --------------------------
	.section	.nv.info._Z17convolutionKernelPKfPfi,"",@"SHT_CUDA_INFO"
	.sectionflags	@""
	.align	4


	//----- nvinfo : EIATTR_CUDA_API_VERSION
	.align		4
        /*0000*/ 	.byte	0x04, 0x37
        /*0002*/ 	.short	(.L_8 - .L_7)
.L_7:
        /*0004*/ 	.word	0x00000082


	//----- nvinfo : EIATTR_KPARAM_INFO
	.align		4
.L_8:
        /*0008*/ 	.byte	0x04, 0x17
        /*000a*/ 	.short	(.L_10 - .L_9)
.L_9:
        /*000c*/ 	.word	0x00000000
        /*0010*/ 	.short	0x0002
        /*0012*/ 	.short	0x0010
        /*0014*/ 	.byte	0x00, 0xf0, 0x11, 0x00


	//----- nvinfo : EIATTR_KPARAM_INFO
	.align		4
.L_10:
        /*0018*/ 	.byte	0x04, 0x17
        /*001a*/ 	.short	(.L_12 - .L_11)
.L_11:
        /*001c*/ 	.word	0x00000000
        /*0020*/ 	.short	0x0001
        /*0022*/ 	.short	0x0008
        /*0024*/ 	.byte	0x00, 0xf5, 0x21, 0x00


	//----- nvinfo : EIATTR_KPARAM_INFO
	.align		4
.L_12:
        /*0028*/ 	.byte	0x04, 0x17
        /*002a*/ 	.short	(.L_14 - .L_13)
.L_13:
        /*002c*/ 	.word	0x00000000
        /*0030*/ 	.short	0x0000
        /*0032*/ 	.short	0x0000
        /*0034*/ 	.byte	0x00, 0xf5, 0x21, 0x00


	//----- nvinfo : EIATTR_SPARSE_MMA_MASK
	.align		4
.L_14:
        /*0038*/ 	.byte	0x03, 0x50
        /*003a*/ 	.short	0x0000


	//----- nvinfo : EIATTR_MAXREG_COUNT
	.align		4
        /*003c*/ 	.byte	0x03, 0x1b
        /*003e*/ 	.short	0x00ff


	//----- nvinfo : EIATTR_MERCURY_ISA_VERSION
	.align		4
        /*0040*/ 	.byte	0x03, 0x5f
        /*0042*/ 	.short	0x0101


	//----- nvinfo : EIATTR_VRC_CTA_INIT_COUNT
	.align		4
        /*0044*/ 	.byte	0x02, 0x4a
	.zero		1
	.zero		1


	//----- nvinfo : EIATTR_EXIT_INSTR_OFFSETS
	.align		4
        /*0048*/ 	.byte	0x04, 0x1c
        /*004a*/ 	.short	(.L_16 - .L_15)


	//   ....[0]....
.L_15:
        /*004c*/ 	.word	0x00000070


	//   ....[1]....
        /*0050*/ 	.word	0x00000220


	//----- nvinfo : EIATTR_CBANK_PARAM_SIZE
	.align		4
.L_16:
        /*0054*/ 	.byte	0x03, 0x19
        /*0056*/ 	.short	0x0014


	//----- nvinfo : EIATTR_PARAM_CBANK
	.align		4
        /*0058*/ 	.byte	0x04, 0x0a
        /*005a*/ 	.short	(.L_18 - .L_17)
	.align		4
.L_17:
        /*005c*/ 	.word	index@(.nv.constant0._Z17convolutionKernelPKfPfi)
        /*0060*/ 	.short	0x0380
        /*0062*/ 	.short	0x0014


	//----- nvinfo : EIATTR_SW_WAR
	.align		4
.L_18:
        /*0064*/ 	.byte	0x04, 0x36
        /*0066*/ 	.short	(.L_20 - .L_19)
.L_19:
        /*0068*/ 	.word	0x00000008
.L_20:


//--------------------- .nv.callgraph             --------------------------
	.section	.nv.callgraph,"",@"SHT_CUDA_CALLGRAPH"
	.align	4
	.sectionentsize	8
	.align		4
        /*0000*/ 	.word	0x00000000
	.align		4
        /*0004*/ 	.word	0xffffffff
	.align		4
        /*0008*/ 	.word	0x00000000
	.align		4
        /*000c*/ 	.word	0xfffffffe
	.align		4
        /*0010*/ 	.word	0x00000000
	.align		4
        /*0014*/ 	.word	0xfffffffd
	.align		4
        /*0018*/ 	.word	0x00000000
	.align		4
        /*001c*/ 	.word	0xfffffffc


//--------------------- .nv.constant3             --------------------------
	.section	.nv.constant3,"a",@progbits
	.align	4
.nv.constant3:
	.type		filter,@object
	.size		filter,(.L_0 - filter)
filter:
	.zero		12
.L_0:


//--------------------- .text._Z17convolutionKernelPKfPfi --------------------------
	.section	.text._Z17convolutionKernelPKfPfi,"ax",@progbits
	.align	128
        .global         _Z17convolutionKernelPKfPfi
        .type           _Z17convolutionKernelPKfPfi,@function
        .size           _Z17convolutionKernelPKfPfi,(.L_x_1 - _Z17convolutionKernelPKfPfi)
        .other          _Z17convolutionKernelPKfPfi,@"STO_CUDA_ENTRY STV_DEFAULT"
_Z17convolutionKernelPKfPfi:
.text._Z17convolutionKernelPKfPfi:
[----:B------:R-:W-:Y:S01]  /*0000*/  LDC R1, c[0x0][0x37c] ;  /* 0x0000df00ff017b82 */ /* 0x000fe20000000800 */
[----:B------:R-:W0:Y:S07]  /*0010*/  S2R R11, SR_TID.X ;  /* 0x00000000000b7919 */ /* 0x000e2e0000002100 */
[----:B------:R-:W0:Y:S01]  /*0020*/  S2UR UR4, SR_CTAID.X ;  /* 0x00000000000479c3 */ /* 0x000e220000002500 */
[----:B------:R-:W1:Y:S07]  /*0030*/  LDCU UR6, c[0x0][0x390] ;  /* 0x00007200ff0677ac */ /* 0x000e6e0008000800 */
[----:B------:R-:W0:Y:S02]  /*0040*/  LDC R0, c[0x0][0x360] ;  /* 0x0000d800ff007b82 */ /* 0x000e240000000800 */
[----:B0-----:R-:W-:-:S05]  /*0050*/  IMAD R11, R0, UR4, R11 ;  /* 0x00000004000b7c24 */ /* 0x001fca000f8e020b */
[----:B-1----:R-:W-:-:S13]  /*0060*/  ISETP.GE.AND P0, PT, R11, UR6, PT ;  /* 0x000000060b007c0c */ /* 0x002fda000bf06270 */
[----:B------:R-:W-:Y:S05]  /*0070*/  @P0 EXIT ;  /* 0x000000000000094d */ /* 0x000fea0003800000 */
[C---:B------:R-:W-:Y:S01]  /*0080*/  IADD3 R13, PT, PT, R11.reuse, 0x1, RZ ;  /* 0x000000010b0d7810 */ /* 0x040fe20007ffe0ff */
[----:B------:R-:W0:Y:S01]  /*0090*/  LDCU.64 UR4, c[0x0][0x358] ;  /* 0x00006b00ff0477ac */ /* 0x000e220008000a00 */
[C---:B------:R-:W-:Y:S02]  /*00a0*/  ISETP.GE.AND P2, PT, R11.reuse, 0x1, PT ;  /* 0x000000010b00780c */ /* 0x040fe40003f46270 */
[----:B------:R-:W-:Y:S02]  /*00b0*/  ISETP.GE.AND P1, PT, R11, RZ, PT ;  /* 0x000000ff0b00720c */ /* 0x000fe40003f26270 */
[----:B------:R-:W-:-:S04]  /*00c0*/  ISETP.GE.AND P0, PT, R13, UR6, PT ;  /* 0x000000060d007c0c */ /* 0x000fc8000bf06270 */
[----:B------:R-:W-:-:S05]  /*00d0*/  ISETP.LT.OR P0, PT, R11, -0x1, P0 ;  /* 0xffffffff0b00780c */ /* 0x000fca0000701670 */
[----:B------:R-:W1:Y:S01]  /*00e0*/  @P2 LDC.64 R2, c[0x0][0x380] ;  /* 0x0000e000ff022b82 */ /* 0x000e620000000a00 */
[----:B------:R-:W-:-:S07]  /*00f0*/  @P2 IADD3 R9, PT, PT, R11, -0x1, RZ ;  /* 0xffffffff0b092810 */ /* 0x000fce0007ffe0ff */
[----:B------:R-:W2:Y:S08]  /*0100*/  @P1 LDC.64 R4, c[0x0][0x380] ;  /* 0x0000e000ff041b82 */ /* 0x000eb00000000a00 */
[----:B------:R-:W3:Y:S01]  /*0110*/  @!P0 LDC.64 R6, c[0x0][0x380] ;  /* 0x0000e000ff068b82 */ /* 0x000ee20000000a00 */
[----:B-1----:R-:W-:-:S07]  /*0120*/  @P2 IMAD.WIDE.U32 R2, R9, 0x4, R2 ;  /* 0x0000000409022825 */ /* 0x002fce00078e0002 */
[----:B------:R-:W1:Y:S01]  /*0130*/  @P2 LDC R15, c[0x3][RZ] ;  /* 0x00c00000ff0f2b82 */ /* 0x000e620000000800 */
[----:B0-----:R0:W1:Y:S01]  /*0140*/  @P2 LDG.E R0, desc[UR4][R2.64] ;  /* 0x0000000402002981 */ /* 0x001062000c1e1900 */
[----:B--2---:R-:W-:-:S06]  /*0150*/  @P1 IMAD.WIDE.U32 R4, R11, 0x4, R4 ;  /* 0x000000040b041825 */ /* 0x004fcc00078e0004 */
[----:B------:R-:W2:Y:S01]  /*0160*/  @P1 LDC R10, c[0x3][0x4] ;  /* 0x00c00100ff0a1b82 */ /* 0x000ea20000000800 */
[----:B------:R-:W2:Y:S01]  /*0170*/  @P1 LDG.E R4, desc[UR4][R4.64] ;  /* 0x0000000404041981 */ /* 0x000ea2000c1e1900 */
[----:B---3--:R-:W-:-:S06]  /*0180*/  @!P0 IMAD.WIDE.U32 R6, R13, 0x4, R6 ;  /* 0x000000040d068825 */ /* 0x008fcc00078e0006 */
[----:B------:R-:W0:Y:S01]  /*0190*/  LDC.64 R8, c[0x0][0x388] ;  /* 0x0000e200ff087b82 */ /* 0x000e220000000a00 */
[----:B------:R-:W3:Y:S07]  /*01a0*/  @!P0 LDG.E R6, desc[UR4][R6.64] ;  /* 0x0000000406068981 */ /* 0x000eee000c1e1900 */
[----:B------:R-:W3:Y:S01]  /*01b0*/  @!P0 LDC R12, c[0x3][0x8] ;  /* 0x00c00200ff0c8b82 */ /* 0x000ee20000000800 */
[----:B------:R-:W-:Y:S02]  /*01c0*/  HFMA2 R13, -RZ, RZ, 0, 0 ;  /* 0x00000000ff0d7431 */ /* 0x000fe400000001ff */
[----:B0-----:R-:W-:-:S04]  /*01d0*/  IMAD.WIDE R2, R11, 0x4, R8 ;  /* 0x000000040b027825 */ /* 0x001fc800078e0208 */
[----:B-1----:R-:W-:-:S04]  /*01e0*/  @P2 FFMA R13, R0, R15, RZ ;  /* 0x0000000f000d2223 */ /* 0x002fc800000000ff */
[----:B--2---:R-:W-:-:S04]  /*01f0*/  @P1 FFMA R13, R4, R10, R13 ;  /* 0x0000000a040d1223 */ /* 0x004fc8000000000d */
[----:B---3--:R-:W-:-:S05]  /*0200*/  @!P0 FFMA R13, R6, R12, R13 ;  /* 0x0000000c060d8223 */ /* 0x008fca000000000d */
[----:B------:R-:W-:Y:S01]  /*0210*/  STG.E desc[UR4][R2.64], R13 ;  /* 0x0000000d02007986 */ /* 0x000fe2000c101904 */
[----:B------:R-:W-:Y:S05]  /*0220*/  EXIT ;  /* 0x000000000000794d */ /* 0x000fea0003800000 */
.L_x_0:
[----:B------:R-:W-:-:S00]  /*0230*/  BRA `(.L_x_0) ;  /* 0xfffffffc00fc7947 */ /* 0x000fc0000383ffff */
[----:B------:R-:W-:-:S00]  /*0240*/  NOP ;  /* 0x0000000000007918 */ /* 0x000fc00000000000 */
        /* <DEDUP_REMOVED lines=11> */
.L_x_1:


//--------------------- .nv.shared.reserved.0     --------------------------
	.section	.nv.shared.reserved.0,"aw",@nobits
	.weak		__nv_reservedSMEM_offset_0_alias
	.size		__nv_reservedSMEM_offset_0_alias, 0, 64
	.other		__nv_reservedSMEM_offset_0_alias,@"STO_CUDA_RESERVED_SHARED STV_DEFAULT"
__nv_reservedSMEM_offset_0_alias:
	.zero		0
	.zero		64


//--------------------- .nv.constant0._Z17convolutionKernelPKfPfi --------------------------
	.section	.nv.constant0._Z17convolutionKernelPKfPfi,"a",@progbits
	.sectionflags	@""
	.align	4
.nv.constant0._Z17convolutionKernelPKfPfi:
	.zero		916


//--------------------- SYMBOLS --------------------------

	.type		.nv.reservedSmem.offset0,@object
	.size		.nv.reservedSmem.offset0,0x4
